	.headerflags	@"EF_CUDA_TEXMODE_UNIFIED EF_CUDA_64BIT_ADDRESS EF_CUDA_ACCELERATORS EF_CUDA_SM90 EF_CUDA_VIRTUAL_SM(EF_CUDA_SM90)"
	.elftype	@"ET_EXEC"


//--------------------- .nv.info                  --------------------------
	.section	.nv.info,"",@"SHT_CUDA_INFO"
	.align	4


	//----- nvinfo : EIATTR_REGCOUNT
	.align		4
        /*0000*/ 	.byte	0x04, 0x2f
        /*0002*/ 	.short	(.L_3 - .L_2)
	.align		4
.L_2:
        /*0004*/ 	.word	index@(triton_poi_fused__native_batch_norm_legit_no_training_convolution_relu_36)
        /*0008*/ 	.word	0x00000016


	//----- nvinfo : EIATTR_MIN_STACK_SIZE
	.align		4
.L_3:
        /*000c*/ 	.byte	0x04, 0x12
        /*000e*/ 	.short	(.L_5 - .L_4)
	.align		4
.L_4:
        /*0010*/ 	.word	index@(triton_poi_fused__native_batch_norm_legit_no_training_convolution_relu_36)
        /*0014*/ 	.word	0x00000000


	//----- nvinfo : EIATTR_FRAME_SIZE
	.align		4
.L_5:
        /*0018*/ 	.byte	0x04, 0x11
        /*001a*/ 	.short	(.L_7 - .L_6)
	.align		4
.L_6:
        /*001c*/ 	.word	index@(triton_poi_fused__native_batch_norm_legit_no_training_convolution_relu_36)
        /*0020*/ 	.word	0x00000000


	//----- nvinfo : EIATTR_MIN_STACK_SIZE
	.align		4
.L_7:
        /*0024*/ 	.byte	0x04, 0x12
        /*0026*/ 	.short	(.L_9 - .L_8)
	.align		4
.L_8:
        /*0028*/ 	.word	index@(triton_poi_fused__native_batch_norm_legit_no_training_convolution_relu_36)
        /*002c*/ 	.word	0x00000000
.L_9:


//--------------------- .nv.info.triton_poi_fused__native_batch_norm_legit_no_training_convolution_relu_36 --------------------------
	.section	.nv.info.triton_poi_fused__native_batch_norm_legit_no_training_convolution_relu_36,"",@"SHT_CUDA_INFO"
	.sectionflags	@""
	.align	4


	//----- nvinfo : EIATTR_CUDA_API_VERSION
	.align		4
        /*0000*/ 	.byte	0x04, 0x37
        /*0002*/ 	.short	(.L_11 - .L_10)
.L_10:
        /*0004*/ 	.word	0x0000007c


	//----- nvinfo : EIATTR_KPARAM_INFO
	.align		4
.L_11:
        /*0008*/ 	.byte	0x04, 0x17
        /*000a*/ 	.short	(.L_13 - .L_12)
.L_12:
        /*000c*/ 	.word	0x00000000
        /*0010*/ 	.short	0x0007
        /*0012*/ 	.short	0x0038
        /*0014*/ 	.byte	0x00, 0xf0, 0x11, 0x00


	//----- nvinfo : EIATTR_KPARAM_INFO
	.align		4
.L_13:
        /*0018*/ 	.byte	0x04, 0x17
        /*001a*/ 	.short	(.L_15 - .L_14)
.L_14:
        /*001c*/ 	.word	0x00000000
        /*0020*/ 	.short	0x0006
        /*0022*/ 	.short	0x0030
        /*0024*/ 	.byte	0x00, 0xf4, 0x21, 0x00


	//----- nvinfo : EIATTR_KPARAM_INFO
	.align		4
.L_15:
        /*0028*/ 	.byte	0x04, 0x17
        /*002a*/ 	.short	(.L_17 - .L_16)
.L_16:
        /*002c*/ 	.word	0x00000000
        /*0030*/ 	.short	0x0005
        /*0032*/ 	.short	0x0028
        /*0034*/ 	.byte	0x00, 0xf4, 0x21, 0x00


	//----- nvinfo : EIATTR_KPARAM_INFO
	.align		4
.L_17:
        /*0038*/ 	.byte	0x04, 0x17
        /*003a*/ 	.short	(.L_19 - .L_18)
.L_18:
        /*003c*/ 	.word	0x00000000
        /*0040*/ 	.short	0x0004
        /*0042*/ 	.short	0x0020
        /*0044*/ 	.byte	0x00, 0xf4, 0x21, 0x00


	//----- nvinfo : EIATTR_KPARAM_INFO
	.align		4
.L_19:
        /*0048*/ 	.byte	0x04, 0x17
        /*004a*/ 	.short	(.L_21 - .L_20)
.L_20:
        /*004c*/ 	.word	0x00000000
        /*0050*/ 	.short	0x0003
        /*0052*/ 	.short	0x0018
        /*0054*/ 	.byte	0x00, 0xf4, 0x21, 0x00


	//----- nvinfo : EIATTR_KPARAM_INFO
	.align		4
.L_21:
        /*0058*/ 	.byte	0x04, 0x17
        /*005a*/ 	.short	(.L_23 - .L_22)
.L_22:
        /*005c*/ 	.word	0x00000000
        /*0060*/ 	.short	0x0002
        /*0062*/ 	.short	0x0010
        /*0064*/ 	.byte	0x00, 0xf4, 0x21, 0x00


	//----- nvinfo : EIATTR_KPARAM_INFO
	.align		4
.L_23:
        /*0068*/ 	.byte	0x04, 0x17
        /*006a*/ 	.short	(.L_25 - .L_24)
.L_24:
        /*006c*/ 	.word	0x00000000
        /*0070*/ 	.short	0x0001
        /*0072*/ 	.short	0x0008
        /*0074*/ 	.byte	0x00, 0xf4, 0x21, 0x00


	//----- nvinfo : EIATTR_KPARAM_INFO
	.align		4
.L_25:
        /*0078*/ 	.byte	0x04, 0x17
        /*007a*/ 	.short	(.L_27 - .L_26)
.L_26:
        /*007c*/ 	.word	0x00000000
        /*0080*/ 	.short	0x0000
        /*0082*/ 	.short	0x0000
        /*0084*/ 	.byte	0x00, 0xf4, 0x21, 0x00


	//----- nvinfo : EIATTR_SPARSE_MMA_MASK
	.align		4
.L_27:
        /*0088*/ 	.byte	0x03, 0x50
        /*008a*/ 	.short	0x0000


	//----- nvinfo : EIATTR_MAXREG_COUNT
	.align		4
        /*008c*/ 	.byte	0x03, 0x1b
        /*008e*/ 	.short	0x00ff


	//----- nvinfo : EIATTR_EXIT_INSTR_OFFSETS
	.align		4
        /*0090*/ 	.byte	0x04, 0x1c
        /*0092*/ 	.short	(.L_29 - .L_28)


	//   ....[0]....
.L_28:
        /*0094*/ 	.word	0x00000430


	//----- nvinfo : EIATTR_REQNTID
	.align		4
.L_29:
        /*0098*/ 	.byte	0x04, 0x10
        /*009a*/ 	.short	(.L_31 - .L_30)
.L_30:
        /*009c*/ 	.word	0x00000100
        /*00a0*/ 	.word	0x00000001
        /*00a4*/ 	.word	0x00000001


	//----- nvinfo : EIATTR_CBANK_PARAM_SIZE
	.align		4
.L_31:
        /*00a8*/ 	.byte	0x03, 0x19
        /*00aa*/ 	.short	0x003c


	//----- nvinfo : EIATTR_PARAM_CBANK
	.align		4
        /*00ac*/ 	.byte	0x04, 0x0a
        /*00ae*/ 	.short	(.L_33 - .L_32)
	.align		4
.L_32:
        /*00b0*/ 	.word	index@(.nv.constant0.triton_poi_fused__native_batch_norm_legit_no_training_convolution_relu_36)
        /*00b4*/ 	.short	0x0210
        /*00b6*/ 	.short	0x003c


	//----- nvinfo : EIATTR_SW_WAR
	.align		4
.L_33:
        /*00b8*/ 	.byte	0x04, 0x36
        /*00ba*/ 	.short	(.L_35 - .L_34)
.L_34:
        /*00bc*/ 	.word	0x00000008
.L_35:


//--------------------- .nv.callgraph             --------------------------
	.section	.nv.callgraph,"",@"SHT_CUDA_CALLGRAPH"
	.align	4
	.sectionentsize	8
	.align		4
        /*0000*/ 	.word	0x00000000
	.align		4
        /*0004*/ 	.word	0xffffffff
	.align		4
        /*0008*/ 	.word	0x00000000
	.align		4
        /*000c*/ 	.word	0xfffffffe
	.align		4
        /*0010*/ 	.word	0x00000000
	.align		4
        /*0014*/ 	.word	0xfffffffd
	.align		4
        /*0018*/ 	.word	0x00000000
	.align		4
        /*001c*/ 	.word	0xfffffffc


//--------------------- .nv.constant4             --------------------------
	.section	.nv.constant4,"a",@progbits
	.align	8
	.align		8
.nv.constant4:
        /*0000*/ 	.dword	_$_str
	.align		8
        /*0008*/ 	.dword	_$_str_$_2


//--------------------- .text.triton_poi_fused__native_batch_norm_legit_no_training_convolution_relu_36 --------------------------
	.section	.text.triton_poi_fused__native_batch_norm_legit_no_training_convolution_relu_36,"ax",@progbits
	.align	128
        .global         triton_poi_fused__native_batch_norm_legit_no_training_convolution_relu_36
        .type           triton_poi_fused__native_batch_norm_legit_no_training_convolution_relu_36,@function
        .size           triton_poi_fused__native_batch_norm_legit_no_training_convolution_relu_36,(.L_x_1 - triton_poi_fused__native_batch_norm_legit_no_training_convolution_relu_36)
        .other          triton_poi_fused__native_batch_norm_legit_no_training_convolution_relu_36,@"STO_CUDA_ENTRY STV_DEFAULT"
triton_poi_fused__native_batch_norm_legit_no_training_convolution_relu_36:
.text.triton_poi_fused__native_batch_norm_legit_no_training_convolution_relu_36:
[----:B------:R-:W-:Y:S01]  /*0000*/  LDC R1, c[0x0][0x28] ;  /* 0x00000a00ff017b82 */ /* 0x000fe20000000800 */
[----:B------:R-:W1:Y:S07]  /*0010*/  S2R R0, SR_TID.X ;  /* 0x0000000000007919 */ /* 0x000e6e0000002100 */
[----:B------:R-:W2:Y:S01]  /*0020*/  LDC.64 R6, c[0x0][0x228] ;  /* 0x00008a00ff067b82 */ /* 0x000ea20000000a00 */
[----:B------:R-:W-:Y:S01]  /*0030*/  ULDC.64 UR4, c[0x0][0x208] ;  /* 0x0000820000047ab9 */ /* 0x000fe20000000a00 */
[----:B------:R-:W3:Y:S06]  /*0040*/  S2R R5, SR_CTAID.X ;  /* 0x0000000000057919 */ /* 0x000eec0000002500 */
[----:B------:R-:W4:Y:S08]  /*0050*/  LDC.64 R12, c[0x0][0x218] ;  /* 0x00008600ff0c7b82 */ /* 0x000f300000000a00 */
[----:B------:R-:W5:Y:S08]  /*0060*/  LDC.64 R14, c[0x0][0x220] ;  /* 0x00008800ff0e7b82 */ /* 0x000f700000000a00 */
[----:B------:R-:W5:Y:S01]  /*0070*/  LDC.64 R10, c[0x0][0x238] ;  /* 0x00008e00ff0a7b82 */ /* 0x000f620000000a00 */
[----:B-1----:R-:W-:-:S07]  /*0080*/  SHF.L.U32 R0, R0, 0x1, RZ ;  /* 0x0000000100007819 */ /* 0x002fce00000006ff */
[----:B------:R-:W1:Y:S01]  /*0090*/  LDC.64 R16, c[0x0][0x230] ;  /* 0x00008c00ff107b82 */ /* 0x000e620000000a00 */
[----:B---3--:R-:W-:Y:S02]  /*00a0*/  SHF.R.S32.HI R3, RZ, 0x16, R5 ;  /* 0x00000016ff037819 */ /* 0x008fe40000011405 */
[----:B------:R-:W-:Y:S02]  /*00b0*/  LOP3.LUT R0, R0, 0x1fe, RZ, 0xc0, !PT ;  /* 0x000001fe00007812 */ /* 0x000fe400078ec0ff */
[----:B------:R-:W-:Y:S02]  /*00c0*/  SGXT R3, R3, 0x1 ;  /* 0x000000010303781a */ /* 0x000fe40000000200 */
[----:B------:R-:W-:-:S04]  /*00d0*/  LEA R0, R5, R0, 0x9 ;  /* 0x0000000005007211 */ /* 0x000fc800078e48ff */
[----:B------:R-:W-:-:S04]  /*00e0*/  LEA.HI R3, R3, R0, RZ, 0x5 ;  /* 0x0000000003037211 */ /* 0x000fc800078f28ff */
[----:B------:R-:W-:-:S04]  /*00f0*/  LOP3.LUT R3, R3, 0xffffffe0, RZ, 0xc0, !PT ;  /* 0xffffffe003037812 */ /* 0x000fc800078ec0ff */
[----:B------:R-:W-:Y:S02]  /*0100*/  IADD3 R8, R0, -R3, RZ ;  /* 0x8000000300087210 */ /* 0x000fe40007ffe0ff */
[----:B------:R-:W3:Y:S03]  /*0110*/  LDC.64 R2, c[0x0][0x210] ;  /* 0x00008400ff027b82 */ /* 0x000ee60000000a00 */
[----:B--2---:R-:W-:-:S06]  /*0120*/  IMAD.WIDE R6, R8, 0x4, R6 ;  /* 0x0000000408067825 */ /* 0x004fcc00078e0206 */
[----:B------:R-:W2:Y:S01]  /*0130*/  LDG.E.EL.64 R6, desc[UR4][R6.64] ;  /* 0x0000000406067981 */ /* 0x000ea2000c2e1b00 */
[----:B----4-:R-:W-:-:S04]  /*0140*/  IMAD.WIDE R12, R8, 0x4, R12 ;  /* 0x00000004080c7825 */ /* 0x010fc800078e020c */
[C---:B-----5:R-:W-:Y:S02]  /*0150*/  IMAD.WIDE R14, R8.reuse, 0x4, R14 ;  /* 0x00000004080e7825 */ /* 0x060fe400078e020e */
[----:B------:R-:W4:Y:S02]  /*0160*/  LDG.E.EL.64 R12, desc[UR4][R12.64] ;  /* 0x000000040c0c7981 */ /* 0x000f24000c2e1b00 */
[----:B0-----:R-:W-:Y:S02]  /*0170*/  IMAD.WIDE R10, R8, 0x4, R10 ;  /* 0x00000004080a7825 */ /* 0x001fe400078e020a */
[----:B------:R-:W5:Y:S02]  /*0180*/  LDG.E.EL.64 R14, desc[UR4][R14.64] ;  /* 0x000000040e0e7981 */ /* 0x000f64000c2e1b00 */
[----:B---3--:R-:W-:Y:S02]  /*0190*/  IMAD.WIDE R2, R0, 0x4, R2 ;  /* 0x0000000400027825 */ /* 0x008fe400078e0202 */
[----:B------:R-:W3:Y:S04]  /*01a0*/  LDG.E.EL.64 R10, desc[UR4][R10.64] ;  /* 0x000000040a0a7981 */ /* 0x000ee8000c2e1b00 */
[----:B------:R-:W4:Y:S01]  /*01b0*/  LDG.E.64 R4, desc[UR4][R2.64] ;  /* 0x0000000402047981 */ /* 0x000f22000c1e1b00 */
[----:B-1----:R-:W-:-:S05]  /*01c0*/  IMAD.WIDE R16, R8, 0x4, R16 ;  /* 0x0000000408107825 */ /* 0x002fca00078e0210 */
[----:B------:R0:W3:Y:S02]  /*01d0*/  LDG.E.EL.64 R8, desc[UR4][R16.64] ;  /* 0x0000000410087981 */ /* 0x0000e4000c2e1b00 */
[----:B0-----:R-:W-:Y:S01]  /*01e0*/  HFMA2.MMA R16, -RZ, RZ, 1.625, 0 ;  /* 0x3e800000ff107435 */ /* 0x001fe200000001ff */
[----:B--2---:R-:W-:Y:S01]  /*01f0*/  FADD R6, R6, 9.9999997473787516356e-06 ;  /* 0x3727c5ac06067421 */ /* 0x004fe20000000000 */
[----:B------:R-:W-:-:S03]  /*0200*/  FADD R7, R7, 9.9999997473787516356e-06 ;  /* 0x3727c5ac07077421 */ /* 0x000fc60000000000 */
[----:B------:R-:W0:Y:S08]  /*0210*/  MUFU.SQRT R18, R6 ;  /* 0x0000000600127308 */ /* 0x000e300000002000 */
[----:B------:R1:W2:Y:S01]  /*0220*/  MUFU.SQRT R19, R7 ;  /* 0x0000000700137308 */ /* 0x0002a20000002000 */
[C---:B0-----:R-:W-:Y:S02]  /*0230*/  FSETP.GT.AND P0, PT, R18.reuse, 8.50705917302346158658e+37, PT ;  /* 0x7e8000001200780b */ /* 0x041fe40003f04000 */
[----:B------:R-:W-:Y:S01]  /*0240*/  FSETP.GEU.AND P2, PT, R18, 1.175494350822287508e-38, PT ;  /* 0x008000001200780b */ /* 0x000fe20003f4e000 */
[----:B-1----:R-:W0:Y:S01]  /*0250*/  LDC.64 R6, c[0x0][0x240] ;  /* 0x00009000ff067b82 */ /* 0x002e220000000a00 */
[----:B--2---:R-:W-:-:S02]  /*0260*/  FSETP.GT.AND P1, PT, R19, 8.50705917302346158658e+37, PT ;  /* 0x7e8000001300780b */ /* 0x004fc40003f24000 */
[----:B------:R-:W-:-:S07]  /*0270*/  FSETP.GEU.AND P3, PT, R19, 1.175494350822287508e-38, PT ;  /* 0x008000001300780b */ /* 0x000fce0003f6e000 */
[----:B------:R-:W-:-:S04]  /*0280*/  @P0 FMUL R18, R18, 0.25 ;  /* 0x3e80000012120820 */ /* 0x000fc80000400000 */
[----:B------:R-:W-:Y:S01]  /*0290*/  @!P2 FMUL R18, R18, 16777216 ;  /* 0x4b8000001212a820 */ /* 0x000fe20000400000 */
[----:B------:R-:W-:-:S04]  /*02a0*/  @P1 FMUL R19, R19, 0.25 ;  /* 0x3e80000013131820 */ /* 0x000fc80000400000 */
[----:B------:R-:W-:Y:S01]  /*02b0*/  @!P3 FMUL R19, R19, 16777216 ;  /* 0x4b8000001313b820 */ /* 0x000fe20000400000 */
[----:B------:R-:W1:Y:S01]  /*02c0*/  MUFU.RCP R18, R18 ;  /* 0x0000001200127308 */ /* 0x000e620000001000 */
[----:B------:R-:W-:-:S07]  /*02d0*/  FSEL R17, R16, 1, P0 ;  /* 0x3f80000010117808 */ /* 0x000fce0000000000 */
[----:B------:R-:W2:Y:S01]  /*02e0*/  MUFU.RCP R19, R19 ;  /* 0x0000001300137308 */ /* 0x000ea20000001000 */
[----:B------:R-:W-:Y:S01]  /*02f0*/  FSEL R16, R16, 1, P1 ;  /* 0x3f80000010107808 */ /* 0x000fe20000800000 */
[----:B------:R-:W-:Y:S01]  /*0300*/  @!P2 FMUL R17, R17, 16777216 ;  /* 0x4b8000001111a820 */ /* 0x000fe20000400000 */
[----:B----4-:R-:W-:Y:S01]  /*0310*/  FADD R4, R4, R12 ;  /* 0x0000000c04047221 */ /* 0x010fe20000000000 */
[----:B------:R-:W-:Y:S02]  /*0320*/  FADD R5, R5, R13 ;  /* 0x0000000d05057221 */ /* 0x000fe40000000000 */
[----:B------:R-:W-:Y:S01]  /*0330*/  @!P3 FMUL R16, R16, 16777216 ;  /* 0x4b8000001010b820 */ /* 0x000fe20000400000 */
[----:B-1----:R-:W-:Y:S01]  /*0340*/  FMUL R17, R18, R17 ;  /* 0x0000001112117220 */ /* 0x002fe20000400000 */
[----:B-----5:R-:W-:Y:S01]  /*0350*/  FADD R14, -R14, R4 ;  /* 0x000000040e0e7221 */ /* 0x020fe20000000100 */
[----:B------:R-:W-:Y:S01]  /*0360*/  FADD R15, -R15, R5 ;  /* 0x000000050f0f7221 */ /* 0x000fe20000000100 */
[----:B--2---:R-:W-:-:S02]  /*0370*/  FMUL R16, R19, R16 ;  /* 0x0000001013107220 */ /* 0x004fc40000400000 */
[----:B------:R-:W-:Y:S02]  /*0380*/  FMUL R17, R14, R17 ;  /* 0x000000110e117220 */ /* 0x000fe40000400000 */
[----:B------:R-:W-:Y:S02]  /*0390*/  FMUL R16, R15, R16 ;  /* 0x000000100f107220 */ /* 0x000fe40000400000 */
[----:B---3--:R-:W-:Y:S02]  /*03a0*/  FFMA R8, R8, R17, R10 ;  /* 0x0000001108087223 */ /* 0x008fe4000000000a */
[----:B------:R-:W-:-:S03]  /*03b0*/  FFMA R9, R9, R16, R11 ;  /* 0x0000001009097223 */ /* 0x000fc6000000000b */
[----:B------:R-:W-:Y:S02]  /*03c0*/  FSETP.GEU.AND P0, PT, R8, RZ, PT ;  /* 0x000000ff0800720b */ /* 0x000fe40003f0e000 */
[C---:B------:R-:W-:Y:S01]  /*03d0*/  FSETP.GEU.AND P1, PT, R9.reuse, RZ, PT ;  /* 0x000000ff0900720b */ /* 0x040fe20003f2e000 */
[----:B0-----:R-:W-:Y:S01]  /*03e0*/  IMAD.WIDE R6, R0, 0x4, R6 ;  /* 0x0000000400067825 */ /* 0x001fe200078e0206 */
[----:B------:R-:W-:Y:S02]  /*03f0*/  FSEL R8, R8, RZ, P0 ;  /* 0x000000ff08087208 */ /* 0x000fe40000000000 */
[----:B------:R-:W-:Y:S01]  /*0400*/  FSEL R9, R9, RZ, P1 ;  /* 0x000000ff09097208 */ /* 0x000fe20000800000 */
[----:B------:R-:W-:Y:S04]  /*0410*/  STG.E.64 desc[UR4][R2.64], R4 ;  /* 0x0000000402007986 */ /* 0x000fe8000c101b04 */
[----:B------:R-:W-:Y:S01]  /*0420*/  STG.E.64 desc[UR4][R6.64], R8 ;  /* 0x0000000806007986 */ /* 0x000fe2000c101b04 */
[----:B------:R-:W-:Y:S05]  /*0430*/  EXIT ;  /* 0x000000000000794d */ /* 0x000fea0003800000 */
.L_x_0:
[----:B------:R-:W-:-:S00]  /*0440*/  BRA `(.L_x_0) ;  /* 0xfffffffc00fc7947 */ /* 0x000fc0000383ffff */
[----:B------:R-:W-:-:S00]  /*0450*/  NOP ;  /* 0x0000000000007918 */ /* 0x000fc00000000000 */
        /* <DEDUP_REMOVED lines=10> */
.L_x_1:


//--------------------- .nv.global.init           --------------------------
	.section	.nv.global.init,"aw",@progbits
.nv.global.init:
	.type		_$_str,@object
	.size		_$_str,(_$_str_$_2 - _$_str)
_$_str:
        /*0000*/ 	.byte	0x5f, 0x5f, 0x43, 0x55, 0x44, 0x41, 0x5f, 0x46, 0x54, 0x5a, 0x00
	.type		_$_str_$_2,@object
	.size		_$_str_$_2,(.L_1 - _$_str_$_2)
_$_str_$_2:
        /*000b*/ 	.byte	0x5f, 0x5f, 0x43, 0x55, 0x44, 0x41, 0x5f, 0x50, 0x52, 0x45, 0x43, 0x5f, 0x53, 0x51, 0x52, 0x54
        /*001b*/ 	.byte	0x00
.L_1:


//--------------------- .nv.constant0.triton_poi_fused__native_batch_norm_legit_no_training_convolution_relu_36 --------------------------
	.section	.nv.constant0.triton_poi_fused__native_batch_norm_legit_no_training_convolution_relu_36,"a",@progbits
	.sectionflags	@""
	.align	4
.nv.constant0.triton_poi_fused__native_batch_norm_legit_no_training_convolution_relu_36:
	.zero		588
